//
// Generated by NVIDIA NVVM Compiler
//
// Compiler Build ID: CL-36424714
// Cuda compilation tools, release 13.0, V13.0.88
// Based on NVVM 20.0.0
//

.version 9.0
.target sm_100
.address_size 64

	// .globl	_Z14gpu_operationsiiPiS_S_
.extern .func  (.param .b32 func_retval0) vprintf
(
	.param .b64 vprintf_param_0,
	.param .b64 vprintf_param_1
)
;
// _ZZ14gpu_operationsiiPiS_S_E9exit_flag has been demoted
// _ZZ14gpu_operationsiiPiS_S_E9curr_task has been demoted
// _ZZ14gpu_operationsiiPiS_S_E8task_ctr has been demoted
// _ZZ14gpu_operationsiiPiS_S_E7corenum has been demoted
// _ZZ14gpu_operationsiiPiS_S_E9last_core has been demoted
// _ZZ14gpu_operationsiiPiS_S_E10tasktocore has been demoted
// _ZZ14gpu_operationsiiPiS_S_E4ends has been demoted
// _ZZ14gpu_operationsiiPiS_S_E7ptocore has been demoted
.global .align 1 .b8 $str[32] = {45, 45, 45, 45, 45, 45, 45, 45, 45, 45, 45, 45, 45, 45, 45, 45, 45, 45, 45, 45, 45, 45, 45, 45, 45, 45, 45, 45, 45, 45, 10};

.visible .entry _Z14gpu_operationsiiPiS_S_(
	.param .u32 _Z14gpu_operationsiiPiS_S__param_0,
	.param .u32 _Z14gpu_operationsiiPiS_S__param_1,
	.param .u64 .ptr .align 1 _Z14gpu_operationsiiPiS_S__param_2,
	.param .u64 .ptr .align 1 _Z14gpu_operationsiiPiS_S__param_3,
	.param .u64 .ptr .align 1 _Z14gpu_operationsiiPiS_S__param_4
)
{
	.reg .pred 	%p<42>;
	.reg .b32 	%r<143>;
	.reg .b64 	%rd<16>;
	// demoted variable
	.shared .align 4 .u32 _ZZ14gpu_operationsiiPiS_S_E9exit_flag;
	// demoted variable
	.shared .align 4 .u32 _ZZ14gpu_operationsiiPiS_S_E9curr_task;
	// demoted variable
	.shared .align 4 .u32 _ZZ14gpu_operationsiiPiS_S_E8task_ctr;
	// demoted variable
	.shared .align 4 .u32 _ZZ14gpu_operationsiiPiS_S_E7corenum;
	// demoted variable
	.shared .align 4 .u32 _ZZ14gpu_operationsiiPiS_S_E9last_core;
	// demoted variable
	.shared .align 4 .b8 _ZZ14gpu_operationsiiPiS_S_E10tasktocore[4096];
	// demoted variable
	.shared .align 4 .b8 _ZZ14gpu_operationsiiPiS_S_E4ends[4096];
	// demoted variable
	.shared .align 4 .b8 _ZZ14gpu_operationsiiPiS_S_E7ptocore[4096];
	ld.param.u32 	%r47, [_Z14gpu_operationsiiPiS_S__param_0];
	ld.param.u32 	%r48, [_Z14gpu_operationsiiPiS_S__param_1];
	ld.param.u64 	%rd4, [_Z14gpu_operationsiiPiS_S__param_2];
	ld.param.u64 	%rd6, [_Z14gpu_operationsiiPiS_S__param_3];
	ld.param.u64 	%rd5, [_Z14gpu_operationsiiPiS_S__param_4];
	cvta.to.global.u64 	%rd1, %rd6;
	mov.u32 	%r1, %tid.x;
	mov.b32 	%r49, 0;
	st.shared.u32 	[_ZZ14gpu_operationsiiPiS_S_E8task_ctr], %r49;
	shl.b32 	%r50, %r1, 2;
	mov.u32 	%r51, _ZZ14gpu_operationsiiPiS_S_E4ends;
	add.s32 	%r2, %r51, %r50;
	st.shared.u32 	[%r2], %r49;
	mov.u32 	%r52, _ZZ14gpu_operationsiiPiS_S_E7ptocore;
	add.s32 	%r53, %r52, %r50;
	st.shared.u32 	[%r53], %r47;
	setp.eq.s32 	%p5, %r48, 0;
	@%p5 bra 	$L__BB0_38;
	cvta.to.global.u64 	%rd2, %rd4;
	cvta.to.global.u64 	%rd3, %rd5;
	mov.b32 	%r142, 1;
	mov.b32 	%r120, 0;
	mov.u64 	%rd7, $str;
	mov.u32 	%r130, %r120;
	mov.u32 	%r129, %r120;
$L__BB0_2:
	setp.ne.s32 	%p6, %r1, 0;
	mov.b32 	%r57, 0;
	st.shared.u32 	[_ZZ14gpu_operationsiiPiS_S_E9exit_flag], %r57;
	@%p6 bra 	$L__BB0_4;
	cvta.global.u64 	%rd8, %rd7;
	{ // callseq 0, 0
	.param .b64 param0;
	st.param.b64 	[param0], %rd8;
	.param .b64 param1;
	st.param.b64 	[param1], 0;
	.param .b32 retval0;
	call.uni (retval0), 
	vprintf, 
	(
	param0, 
	param1
	);
	ld.param.b32 	%r58, [retval0];
	} // callseq 0
	ld.shared.u32 	%r120, [_ZZ14gpu_operationsiiPiS_S_E8task_ctr];
$L__BB0_4:
	setp.lt.s32 	%p8, %r47, 0;
	setp.ge.u32 	%p9, %r120, %r48;
	mov.pred 	%p41, 0;
	mov.b32 	%r131, -1;
	or.pred  	%p10, %p8, %p9;
	@%p10 bra 	$L__BB0_22;
	mov.b32 	%r131, -1;
	mov.b32 	%r122, 0;
	mov.u32 	%r15, %r129;
	mov.u32 	%r133, %r122;
	bra.uni 	$L__BB0_7;
$L__BB0_6:
	add.s32 	%r10, %r122, 1;
	setp.ge.s32 	%p22, %r122, %r47;
	ld.shared.u32 	%r120, [_ZZ14gpu_operationsiiPiS_S_E8task_ctr];
	setp.ge.u32 	%p23, %r120, %r48;
	or.pred  	%p24, %p22, %p23;
	mov.u32 	%r122, %r10;
	mov.u32 	%r15, %r129;
	@%p24 bra 	$L__BB0_21;
$L__BB0_7:
	st.shared.u32 	[_ZZ14gpu_operationsiiPiS_S_E9curr_task], %r120;
	st.shared.u32 	[_ZZ14gpu_operationsiiPiS_S_E7corenum], %r47;
	bar.sync 	0;
	ld.shared.u32 	%r63, [_ZZ14gpu_operationsiiPiS_S_E9curr_task];
	mul.wide.s32 	%rd9, %r63, 4;
	add.s64 	%rd10, %rd1, %rd9;
	ld.global.u32 	%r64, [%rd10];
	shl.b32 	%r65, %r64, 2;
	add.s32 	%r67, %r52, %r65;
	ld.shared.u32 	%r20, [%r67];
	setp.ne.s32 	%p11, %r20, %r47;
	shl.b32 	%r68, %r122, 2;
	mov.u32 	%r69, _ZZ14gpu_operationsiiPiS_S_E10tasktocore;
	add.s32 	%r21, %r69, %r68;
	@%p11 bra 	$L__BB0_13;
	setp.ne.s32 	%p12, %r130, 1;
	@%p12 bra 	$L__BB0_11;
	setp.ne.s32 	%p17, %r142, 1;
	mov.b32 	%r130, 0;
	mov.pred 	%p40, -1;
	mov.u32 	%r129, %r15;
	@%p17 bra 	$L__BB0_14;
	atom.shared.min.s32 	%r76, [_ZZ14gpu_operationsiiPiS_S_E7corenum], %r1;
	mov.u32 	%r129, %r15;
	bra.uni 	$L__BB0_14;
$L__BB0_11:
	mov.b32 	%r130, 1;
	st.shared.u32 	[_ZZ14gpu_operationsiiPiS_S_E9exit_flag], %r130;
	setp.eq.s32 	%p14, %r122, 0;
	mov.b32 	%r129, 0;
	mov.pred 	%p40, -1;
	@%p14 bra 	$L__BB0_14;
	ld.shared.u32 	%r73, [%r21+-4];
	st.shared.u32 	[_ZZ14gpu_operationsiiPiS_S_E9last_core], %r73;
	mov.u32 	%r129, %r15;
	bra.uni 	$L__BB0_14;
$L__BB0_13:
	setp.ne.s32 	%p40, %r20, %r1;
	mov.u32 	%r129, %r15;
$L__BB0_14:
	bar.sync 	0;
	ld.shared.u32 	%r77, [_ZZ14gpu_operationsiiPiS_S_E7corenum];
	setp.ne.s32 	%p19, %r77, %r1;
	@%p19 bra 	$L__BB0_16;
	ld.shared.u32 	%r78, [_ZZ14gpu_operationsiiPiS_S_E9curr_task];
	mul.wide.s32 	%rd11, %r78, 4;
	add.s64 	%rd12, %rd1, %rd11;
	ld.global.u32 	%r79, [%rd12];
	shl.b32 	%r80, %r79, 2;
	add.s32 	%r82, %r52, %r80;
	st.shared.u32 	[%r82], %r1;
	st.shared.u32 	[_ZZ14gpu_operationsiiPiS_S_E7corenum], %r47;
	st.shared.u32 	[%r2], %r129;
	bra.uni 	$L__BB0_17;
$L__BB0_16:
	@%p40 bra 	$L__BB0_20;
$L__BB0_17:
	setp.ne.s32 	%p20, %r133, 1;
	@%p20 bra 	$L__BB0_19;
	mov.b32 	%r133, 1;
	st.shared.u32 	[_ZZ14gpu_operationsiiPiS_S_E9exit_flag], %r133;
	st.shared.u32 	[_ZZ14gpu_operationsiiPiS_S_E9last_core], %r1;
	bra.uni 	$L__BB0_20;
$L__BB0_19:
	st.shared.u32 	[%r21], %r1;
	ld.shared.u32 	%r132, [_ZZ14gpu_operationsiiPiS_S_E9curr_task];
	ld.shared.u32 	%r85, [_ZZ14gpu_operationsiiPiS_S_E8task_ctr];
	add.s32 	%r86, %r85, 1;
	st.shared.u32 	[_ZZ14gpu_operationsiiPiS_S_E8task_ctr], %r86;
	mov.b32 	%r142, 0;
	mov.b32 	%r133, 1;
	mov.u32 	%r131, %r122;
$L__BB0_20:
	bar.sync 	0;
	ld.shared.u32 	%r88, [_ZZ14gpu_operationsiiPiS_S_E9exit_flag];
	setp.ne.s32 	%p21, %r88, 1;
	@%p21 bra 	$L__BB0_6;
$L__BB0_21:
	setp.ne.s32 	%p41, %r133, 0;
$L__BB0_22:
	mov.u32 	%r31, %r142;
	setp.lt.s32 	%p25, %r47, 2;
	bar.sync 	0;
	@%p25 bra 	$L__BB0_29;
	mov.b32 	%r140, 1;
$L__BB0_24:
	setp.lt.s32 	%p26, %r131, %r140;
	@%p26 bra 	$L__BB0_28;
	shl.b32 	%r91, %r140, 1;
	rem.s32 	%r35, %r131, %r91;
	setp.lt.s32 	%p27, %r35, %r140;
	not.pred 	%p28, %p41;
	or.pred  	%p29, %p27, %p28;
	@%p29 bra 	$L__BB0_28;
	add.s32 	%r92, %r131, %r140;
	sub.s32 	%r93, %r92, %r35;
	shl.b32 	%r94, %r93, 2;
	mov.u32 	%r95, _ZZ14gpu_operationsiiPiS_S_E10tasktocore;
	add.s32 	%r96, %r95, %r94;
	ld.shared.u32 	%r97, [%r96+-4];
	shl.b32 	%r98, %r97, 2;
	add.s32 	%r100, %r51, %r98;
	ld.shared.u32 	%r36, [%r100];
	ld.shared.u32 	%r101, [%r2];
	setp.le.s32 	%p30, %r36, %r101;
	@%p30 bra 	$L__BB0_28;
	st.shared.u32 	[%r2], %r36;
$L__BB0_28:
	bar.sync 	0;
	shl.b32 	%r140, %r140, 1;
	setp.lt.s32 	%p31, %r140, %r47;
	@%p31 bra 	$L__BB0_24;
$L__BB0_29:
	setp.ne.s32 	%p32, %r130, 1;
	@%p32 bra 	$L__BB0_31;
	ld.shared.u32 	%r102, [_ZZ14gpu_operationsiiPiS_S_E9last_core];
	shl.b32 	%r103, %r102, 2;
	add.s32 	%r105, %r51, %r103;
	ld.shared.u32 	%r129, [%r105];
$L__BB0_31:
	not.pred 	%p33, %p41;
	@%p33 bra 	$L__BB0_33;
	mul.wide.s32 	%rd13, %r132, 4;
	add.s64 	%rd14, %rd2, %rd13;
	ld.global.u32 	%r106, [%rd14];
	ld.shared.u32 	%r107, [%r2];
	add.s32 	%r108, %r107, %r106;
	st.shared.u32 	[%r2], %r108;
	add.s64 	%rd15, %rd3, %rd13;
	st.global.u32 	[%rd15], %r108;
$L__BB0_33:
	setp.ne.s32 	%p34, %r130, 1;
	bar.sync 	0;
	@%p34 bra 	$L__BB0_35;
	ld.shared.u32 	%r114, [%r2];
	setp.lt.s32 	%p38, %r129, %r114;
	selp.b32 	%r142, %r31, 1, %p38;
	bra.uni 	$L__BB0_37;
$L__BB0_35:
	ld.shared.u32 	%r41, [_ZZ14gpu_operationsiiPiS_S_E9last_core];
	shl.b32 	%r110, %r41, 2;
	add.s32 	%r112, %r51, %r110;
	ld.shared.u32 	%r42, [%r112];
	ld.shared.u32 	%r43, [%r2];
	setp.gt.s32 	%p35, %r42, %r43;
	mov.b32 	%r142, 1;
	@%p35 bra 	$L__BB0_37;
	setp.eq.s32 	%p36, %r42, %r43;
	setp.ne.s32 	%p37, %r41, %r1;
	selp.b32 	%r113, 1, %r31, %p36;
	selp.b32 	%r142, %r113, %r31, %p37;
$L__BB0_37:
	ld.shared.u32 	%r120, [_ZZ14gpu_operationsiiPiS_S_E8task_ctr];
	setp.lt.u32 	%p39, %r120, %r48;
	@%p39 bra 	$L__BB0_2;
$L__BB0_38:
	bar.sync 	0;
	ret;

}


// ===== COMPILED SASS (sm_100) =====

	.target	sm_100

	.elftype	@"ET_EXEC"


//--------------------- .note.nv.tkinfo           --------------------------
	.section	.note.nv.tkinfo,"",@"SHT_NOTE"
	.sectionflags	@"SHF_NOTE_NV_TKINFO"
	.tkinfo
        /*0018*/ 	.word	0x00000002
        /*0030*/ 	.string	""
        /*0030*/ 	.string	"ptxas"
        /*0030*/ 	.string	"Cuda compilation tools, release 13.0, V13.0.88"
        /*0030*/ 	.string	"Build cuda_13.0.r13.0/compiler.36424714_0"
        /*0030*/ 	.string	"-arch sm_100 -m 64 "



//--------------------- .note.nv.cuinfo           --------------------------
	.section	.note.nv.cuinfo,"",@"SHT_NOTE"
	.sectionflags	@"SHF_NOTE_NV_CUINFO"
        /*0018*/ 	.short	0x0002
        /*001a*/ 	.short	0x0064
        /*001c*/ 	.short	0x0082
	.zero		2


//--------------------- .nv.info                  --------------------------
	.section	.nv.info,"",@"SHT_CUDA_INFO"
	.align	4


	//----- nvinfo : EIATTR_REGCOUNT
	.align		4
        /*0000*/ 	.byte	0x04, 0x2f
        /*0002*/ 	.short	(.L_2 - .L_1)
	.align		4
.L_1:
        /*0004*/ 	.word	index@(_Z14gpu_operationsiiPiS_S_)
        /*0008*/ 	.word	0x0000001a


	//----- nvinfo : EIATTR_FRAME_SIZE
	.align		4
.L_2:
        /*000c*/ 	.byte	0x04, 0x11
        /*000e*/ 	.short	(.L_4 - .L_3)
	.align		4
.L_3:
        /*0010*/ 	.word	index@(_Z14gpu_operationsiiPiS_S_)
        /*0014*/ 	.word	0x00000000


	//----- nvinfo : EIATTR_MIN_STACK_SIZE
	.align		4
.L_4:
        /*0018*/ 	.byte	0x04, 0x12
        /*001a*/ 	.short	(.L_6 - .L_5)
	.align		4
.L_5:
        /*001c*/ 	.word	index@(_Z14gpu_operationsiiPiS_S_)
        /*0020*/ 	.word	0x00000000
.L_6:


//--------------------- .nv.compat                --------------------------
	.section	.nv.compat,"",@"SHT_CUDA_COMPAT_INFO"
	.align	4
        /*0000*/ 	.byte	0x02, 0x09, 0x00, 0x00, 0x02, 0x02, 0x01, 0x00, 0x02, 0x05, 0x05, 0x00, 0x03, 0x07, 0x01, 0x01
        /*0010*/ 	.byte	0x02, 0x03, 0x00, 0x00, 0x02, 0x06, 0x01, 0x00, 0x04, 0x0b, 0x08, 0x00, 0x09, 0x00, 0x00, 0x00
        /*0020*/ 	.byte	0x00, 0x00, 0x00, 0x00


//--------------------- .nv.info._Z14gpu_operationsiiPiS_S_ --------------------------
	.section	.nv.info._Z14gpu_operationsiiPiS_S_,"",@"SHT_CUDA_INFO"
	.sectionflags	@""
	.align	4


	//----- nvinfo : EIATTR_CUDA_API_VERSION
	.align		4
        /*0000*/ 	.byte	0x04, 0x37
        /*0002*/ 	.short	(.L_8 - .L_7)
.L_7:
        /*0004*/ 	.word	0x00000082


	//----- nvinfo : EIATTR_KPARAM_INFO
	.align		4
.L_8:
        /*0008*/ 	.byte	0x04, 0x17
        /*000a*/ 	.short	(.L_10 - .L_9)
.L_9:
        /*000c*/ 	.word	0x00000000
        /*0010*/ 	.short	0x0004
        /*0012*/ 	.short	0x0018
        /*0014*/ 	.byte	0x00, 0xf5, 0x21, 0x00


	//----- nvinfo : EIATTR_KPARAM_INFO
	.align		4
.L_10:
        /*0018*/ 	.byte	0x04, 0x17
        /*001a*/ 	.short	(.L_12 - .L_11)
.L_11:
        /*001c*/ 	.word	0x00000000
        /*0020*/ 	.short	0x0003
        /*0022*/ 	.short	0x0010
        /*0024*/ 	.byte	0x00, 0xf5, 0x21, 0x00


	//----- nvinfo : EIATTR_KPARAM_INFO
	.align		4
.L_12:
        /*0028*/ 	.byte	0x04, 0x17
        /*002a*/ 	.short	(.L_14 - .L_13)
.L_13:
        /*002c*/ 	.word	0x00000000
        /*0030*/ 	.short	0x0002
        /*0032*/ 	.short	0x0008
        /*0034*/ 	.byte	0x00, 0xf5, 0x21, 0x00


	//----- nvinfo : EIATTR_KPARAM_INFO
	.align		4
.L_14:
        /*0038*/ 	.byte	0x04, 0x17
        /*003a*/ 	.short	(.L_16 - .L_15)
.L_15:
        /*003c*/ 	.word	0x00000000
        /*0040*/ 	.short	0x0001
        /*0042*/ 	.short	0x0004
        /*0044*/ 	.byte	0x00, 0xf0, 0x11, 0x00


	//----- nvinfo : EIATTR_KPARAM_INFO
	.align		4
.L_16:
        /*0048*/ 	.byte	0x04, 0x17
        /*004a*/ 	.short	(.L_18 - .L_17)
.L_17:
        /*004c*/ 	.word	0x00000000
        /*0050*/ 	.short	0x0000
        /*0052*/ 	.short	0x0000
        /*0054*/ 	.byte	0x00, 0xf0, 0x11, 0x00


	//----- nvinfo : EIATTR_SPARSE_MMA_MASK
	.align		4
.L_18:
        /*0058*/ 	.byte	0x03, 0x50
        /*005a*/ 	.short	0x0000


	//----- nvinfo : EIATTR_MAXREG_COUNT
	.align		4
        /*005c*/ 	.byte	0x03, 0x1b
        /*005e*/ 	.short	0x00ff


	//----- nvinfo : EIATTR_NUM_BARRIERS
	.align		4
        /*0060*/ 	.byte	0x02, 0x4c
        /*0062*/ 	.byte	0x01
	.zero		1


	//----- nvinfo : EIATTR_EXTERNS
	.align		4
        /*0064*/ 	.byte	0x04, 0x0f
        /*0066*/ 	.short	(.L_20 - .L_19)


	//   ....[0]....
	.align		4
.L_19:
        /*0068*/ 	.word	index@(vprintf)


	//----- nvinfo : EIATTR_MERCURY_ISA_VERSION
	.align		4
.L_20:
        /*006c*/ 	.byte	0x03, 0x5f
        /*006e*/ 	.short	0x0101


	//----- nvinfo : EIATTR_INT_WARP_WIDE_INSTR_OFFSETS
	.align		4
        /*0070*/ 	.byte	0x04, 0x31
        /*0072*/ 	.short	(.L_22 - .L_21)


	//   ....[0]....
.L_21:
        /*0074*/ 	.word	0x00000540


	//   ....[1]....
        /*0078*/ 	.word	0x00000550


	//----- nvinfo : EIATTR_VRC_CTA_INIT_COUNT
	.align		4
.L_22:
        /*007c*/ 	.byte	0x02, 0x4a
	.zero		1
	.zero		1


	//----- nvinfo : EIATTR_SYSCALL_OFFSETS
	.align		4
        /*0080*/ 	.byte	0x04, 0x46
        /*0082*/ 	.short	(.L_24 - .L_23)


	//   ....[0]....
.L_23:
        /*0084*/ 	.word	0x00000290


	//----- nvinfo : EIATTR_EXIT_INSTR_OFFSETS
	.align		4
.L_24:
        /*0088*/ 	.byte	0x04, 0x1c
        /*008a*/ 	.short	(.L_26 - .L_25)


	//   ....[0]....
.L_25:
        /*008c*/ 	.word	0x00001000


	//----- nvinfo : EIATTR_CRS_STACK_SIZE
	.align		4
.L_26:
        /*0090*/ 	.byte	0x04, 0x1e
        /*0092*/ 	.short	(.L_28 - .L_27)
.L_27:
        /*0094*/ 	.word	0x00000000


	//----- nvinfo : EIATTR_CBANK_PARAM_SIZE
	.align		4
.L_28:
        /*0098*/ 	.byte	0x03, 0x19
        /*009a*/ 	.short	0x0020


	//----- nvinfo : EIATTR_PARAM_CBANK
	.align		4
        /*009c*/ 	.byte	0x04, 0x0a
        /*009e*/ 	.short	(.L_30 - .L_29)
	.align		4
.L_29:
        /*00a0*/ 	.word	index@(.nv.constant0._Z14gpu_operationsiiPiS_S_)
        /*00a4*/ 	.short	0x0380
        /*00a6*/ 	.short	0x0020


	//----- nvinfo : EIATTR_SW_WAR
	.align		4
.L_30:
        /*00a8*/ 	.byte	0x04, 0x36
        /*00aa*/ 	.short	(.L_32 - .L_31)
.L_31:
        /*00ac*/ 	.word	0x00000008
.L_32:


//--------------------- .nv.callgraph             --------------------------
	.section	.nv.callgraph,"",@"SHT_CUDA_CALLGRAPH"
	.align	4
	.sectionentsize	8
	.align		4
        /*0000*/ 	.word	0x00000000
	.align		4
        /*0004*/ 	.word	0xffffffff
	.align		4
        /*0008*/ 	.word	index@(_Z14gpu_operationsiiPiS_S_)
	.align		4
        /*000c*/ 	.word	index@(vprintf)
	.align		4
        /*0010*/ 	.word	0x00000000
	.align		4
        /*0014*/ 	.word	0xfffffffe
	.align		4
        /*0018*/ 	.word	0x00000000
	.align		4
        /*001c*/ 	.word	0xfffffffd
	.align		4
        /*0020*/ 	.word	0x00000000
	.align		4
        /*0024*/ 	.word	0xfffffffc


//--------------------- .nv.constant4             --------------------------
	.section	.nv.constant4,"a",@progbits
	.align	8
	.align		8
.nv.constant4:
        /*0000*/ 	.dword	vprintf
	.align		8
        /*0008*/ 	.dword	$str


//--------------------- .text._Z14gpu_operationsiiPiS_S_ --------------------------
	.section	.text._Z14gpu_operationsiiPiS_S_,"ax",@progbits
	.align	128
        .global         _Z14gpu_operationsiiPiS_S_
        .type           _Z14gpu_operationsiiPiS_S_,@function
        .size           _Z14gpu_operationsiiPiS_S_,(.L_x_25 - _Z14gpu_operationsiiPiS_S_)
        .other          _Z14gpu_operationsiiPiS_S_,@"STO_CUDA_ENTRY STV_DEFAULT"
_Z14gpu_operationsiiPiS_S_:
.text._Z14gpu_operationsiiPiS_S_:
[----:B------:R-:W0:Y:S01]  /*0000*/  LDC R1, c[0x0][0x37c] ;  /* 0x0000df00ff017b82 */ /* 0x000e220000000800 */
[----:B------:R-:W1:Y:S07]  /*0010*/  S2R R16, SR_TID.X ;  /* 0x0000000000107919 */ /* 0x000e6e0000002100 */
[----:B------:R-:W2:Y:S01]  /*0020*/  S2UR UR5, SR_CgaCtaId ;  /* 0x00000000000579c3 */ /* 0x000ea20000008800 */
[----:B------:R-:W-:Y:S02]  /*0030*/  UMOV UR4, 0x400 ;  /* 0x0000040000047882 */ /* 0x000fe40000000000 */
[----:B------:R-:W-:-:S02]  /*0040*/  UIADD3 UR38, UPT, UPT, UR4, 0x1014, URZ ;  /* 0x0000101404267890 */ /* 0x000fc4000fffe0ff */
[----:B------:R-:W-:-:S03]  /*0050*/  UIADD3 UR39, UPT, UPT, UR4, 0x2014, URZ ;  /* 0x0000201404277890 */ /* 0x000fc6000fffe0ff */
[----:B------:R-:W3:Y:S01]  /*0060*/  LDC.64 R4, c[0x0][0x380] ;  /* 0x0000e000ff047b82 */ /* 0x000ee20000000a00 */
[----:B--2---:R-:W-:Y:S02]  /*0070*/  ULEA UR38, UR5, UR38, 0x18 ;  /* 0x0000002605267291 */ /* 0x004fe4000f8ec0ff */
[----:B------:R-:W-:Y:S02]  /*0080*/  ULEA UR4, UR5, UR4, 0x18 ;  /* 0x0000000405047291 */ /* 0x000fe4000f8ec0ff */
[----:B------:R-:W-:Y:S02]  /*0090*/  ULEA UR39, UR5, UR39, 0x18 ;  /* 0x0000002705277291 */ /* 0x000fe4000f8ec0ff */
[C---:B-1----:R-:W-:Y:S02]  /*00a0*/  LEA R17, R16.reuse, UR38, 0x2 ;  /* 0x0000002610117c11 */ /* 0x042fe4000f8e10ff */
[----:B---3--:R-:W-:Y:S02]  /*00b0*/  ISETP.NE.AND P0, PT, R5, RZ, PT ;  /* 0x000000ff0500720c */ /* 0x008fe40003f05270 */
[----:B------:R-:W-:Y:S01]  /*00c0*/  LEA R3, R16, UR39, 0x2 ;  /* 0x0000002710037c11 */ /* 0x000fe2000f8e10ff */
[----:B------:R-:W-:Y:S04]  /*00d0*/  STS [UR4+0x8], RZ ;  /* 0x000008ffff007988 */ /* 0x000fe80008000804 */
[----:B------:R1:W-:Y:S04]  /*00e0*/  STS [R17], RZ ;  /* 0x000000ff11007388 */ /* 0x0003e80000000800 */
[----:B------:R1:W-:Y:S02]  /*00f0*/  STS [R3], R4 ;  /* 0x0000000403007388 */ /* 0x0003e40000000800 */
[----:B0-----:R-:W-:Y:S05]  /*0100*/  @!P0 BRA `(.L_x_0) ;  /* 0x0000000c00b88947 */ /* 0x001fea0003800000 */
[----:B------:R-:W-:Y:S01]  /*0110*/  IMAD.MOV.U32 R18, RZ, RZ, 0x1 ;  /* 0x00000001ff127424 */ /* 0x000fe200078e00ff */
[----:B------:R-:W0:Y:S01]  /*0120*/  LDCU.64 UR36, c[0x0][0x358] ;  /* 0x00006b00ff2477ac */ /* 0x000e220008000a00 */
[----:B------:R-:W-:Y:S02]  /*0130*/  IMAD.MOV.U32 R12, RZ, RZ, RZ ;  /* 0x000000ffff0c7224 */ /* 0x000fe400078e00ff */
[----:B------:R-:W-:Y:S02]  /*0140*/  IMAD.MOV.U32 R19, RZ, RZ, RZ ;  /* 0x000000ffff137224 */ /* 0x000fe400078e00ff */
[----:B------:R-:W-:-:S07]  /*0150*/  IMAD.MOV.U32 R22, RZ, RZ, RZ ;  /* 0x000000ffff167224 */ /* 0x000fce00078e00ff */
.L_x_23:
[----:B--2---:R-:W2:Y:S01]  /*0160*/  S2UR UR5, SR_CgaCtaId ;  /* 0x00000000000579c3 */ /* 0x004ea20000008800 */
[----:B------:R-:W-:Y:S01]  /*0170*/  UMOV UR4, 0x400 ;  /* 0x0000040000047882 */ /* 0x000fe20000000000 */
[----:B------:R-:W-:Y:S01]  /*0180*/  ISETP.NE.AND P0, PT, R16, RZ, PT ;  /* 0x000000ff1000720c */ /* 0x000fe20003f05270 */
[----:B------:R-:W-:Y:S01]  /*0190*/  IMAD.U32 R10, RZ, RZ, UR4 ;  /* 0x00000004ff0a7e24 */ /* 0x000fe2000f8e00ff */
[----:B------:R-:W3:Y:S01]  /*01a0*/  LDCU UR42, c[0x0][0x380] ;  /* 0x00007000ff2a77ac */ /* 0x000ee20008000800 */
[----:B------:R-:W-:Y:S01]  /*01b0*/  BSSY.RECONVERGENT B6, `(.L_x_1) ;  /* 0x0000015000067945 */ /* 0x000fe20003800200 */
[----:B------:R-:W4:Y:S01]  /*01c0*/  LDCU UR41, c[0x0][0x380] ;  /* 0x00007000ff2977ac */ /* 0x000f220008000800 */
[----:B------:R-:W0:Y:S01]  /*01d0*/  LDCU UR40, c[0x0][0x384] ;  /* 0x00007080ff2877ac */ /* 0x000e220008000800 */
[----:B--2---:R-:W-:-:S05]  /*01e0*/  IMAD.U32 R5, RZ, RZ, UR5 ;  /* 0x00000005ff057e24 */ /* 0x004fca000f8e00ff */
[----:B------:R-:W-:-:S05]  /*01f0*/  LEA R13, R5, R10, 0x18 ;  /* 0x0000000a050d7211 */ /* 0x000fca00078ec0ff */
[----:B------:R2:W-:Y:S01]  /*0200*/  STS [R13], RZ ;  /* 0x000000ff0d007388 */ /* 0x0005e20000000800 */
[----:B0--34-:R-:W-:Y:S05]  /*0210*/  @P0 BRA `(.L_x_2) ;  /* 0x0000000000380947 */ /* 0x019fea0003800000 */
[----:B------:R-:W-:Y:S01]  /*0220*/  MOV R0, 0x0 ;  /* 0x0000000000007802 */ /* 0x000fe20000000f00 */
[----:B------:R-:W0:Y:S01]  /*0230*/  LDCU.64 UR4, c[0x4][0x8] ;  /* 0x01000100ff0477ac */ /* 0x000e220008000a00 */
[----:B------:R-:W-:Y:S02]  /*0240*/  CS2R R6, SRZ ;  /* 0x0000000000067805 */ /* 0x000fe4000001ff00 */
[----:B-1----:R1:W3:Y:S01]  /*0250*/  LDC.64 R2, c[0x4][R0] ;  /* 0x0100000000027b82 */ /* 0x0022e20000000a00 */
[----:B0-----:R-:W-:Y:S02]  /*0260*/  IMAD.U32 R4, RZ, RZ, UR4 ;  /* 0x00000004ff047e24 */ /* 0x001fe4000f8e00ff */
[----:B-1----:R-:W-:-:S07]  /*0270*/  IMAD.U32 R5, RZ, RZ, UR5 ;  /* 0x00000005ff057e24 */ /* 0x002fce000f8e00ff */
[----:B------:R-:W-:-:S07]  /*0280*/  LEPC R20, `(.L_x_3) ;  /* 0x000000001014794e */ /* 0x000fce0000000000 */
[----:B--23--:R-:W-:Y:S05]  /*0290*/  CALL.ABS.NOINC R2 ;  /* 0x0000000002007343 */ /* 0x00cfea0003c00000 */
.L_x_3:
[----:B------:R-:W0:Y:S01]  /*02a0*/  S2UR UR5, SR_CgaCtaId ;  /* 0x00000000000579c3 */ /* 0x000e220000008800 */
[----:B------:R-:W-:Y:S02]  /*02b0*/  UMOV UR4, 0x400 ;  /* 0x0000040000047882 */ /* 0x000fe40000000000 */
[----:B------:R-:W-:Y:S02]  /*02c0*/  IMAD.U32 R10, RZ, RZ, UR4 ;  /* 0x00000004ff0a7e24 */ /* 0x000fe4000f8e00ff */
[----:B0-----:R-:W-:-:S05]  /*02d0*/  IMAD.U32 R5, RZ, RZ, UR5 ;  /* 0x00000005ff057e24 */ /* 0x001fca000f8e00ff */
[----:B------:R-:W-:-:S05]  /*02e0*/  LEA R13, R5, R10, 0x18 ;  /* 0x0000000a050d7211 */ /* 0x000fca00078ec0ff */
[----:B------:R0:W3:Y:S02]  /*02f0*/  LDS R12, [R13+0x8] ;  /* 0x000008000d0c7984 */ /* 0x0000e40000000800 */
.L_x_2:
[----:B------:R-:W-:Y:S05]  /*0300*/  BSYNC.RECONVERGENT B6 ;  /* 0x0000000000067941 */ /* 0x000fea0003800200 */
.L_x_1:
[----:B------:R-:W4:Y:S01]  /*0310*/  LDCU.64 UR4, c[0x0][0x380] ;  /* 0x00007000ff0477ac */ /* 0x000f220008000a00 */
[----:B------:R-:W-:Y:S01]  /*0320*/  PLOP3.LUT P1, PT, PT, PT, PT, 0x8, 0x80 ;  /* 0x000000000080781c */ /* 0x000fe20003f2e170 */
[----:B------:R-:W-:Y:S02]  /*0330*/  IMAD.MOV.U32 R0, RZ, RZ, -0x1 ;  /* 0xffffffffff007424 */ /* 0x000fe400078e00ff */
[----:B----4-:R-:W-:Y:S01]  /*0340*/  IMAD.U32 R6, RZ, RZ, UR4 ;  /* 0x00000004ff067e24 */ /* 0x010fe2000f8e00ff */
[----:B---3--:R-:W-:-:S04]  /*0350*/  ISETP.GE.U32.AND P0, PT, R12, UR5, PT ;  /* 0x000000050c007c0c */ /* 0x008fc8000bf06070 */
[----:B------:R-:W-:-:S13]  /*0360*/  ISETP.LT.OR P0, PT, R6, RZ, P0 ;  /* 0x000000ff0600720c */ /* 0x000fda0000701670 */
[----:B------:R-:W-:Y:S05]  /*0370*/  @P0 BRA `(.L_x_4) ;  /* 0x00000004009c0947 */ /* 0x000fea0003800000 */
[----:B-1----:R-:W1:Y:S01]  /*0380*/  LDC.64 R2, c[0x0][0x390] ;  /* 0x0000e400ff027b82 */ /* 0x002e620000000a00 */
[----:B------:R-:W-:Y:S01]  /*0390*/  VIADD R7, R10, 0x14 ;  /* 0x000000140a077836 */ /* 0x000fe20000000000 */
[----:B------:R-:W-:Y:S01]  /*03a0*/  CS2R R8, SRZ ;  /* 0x0000000000087805 */ /* 0x000fe2000001ff00 */
[----:B------:R-:W-:Y:S02]  /*03b0*/  IMAD.MOV.U32 R4, RZ, RZ, R22 ;  /* 0x000000ffff047224 */ /* 0x000fe400078e0016 */
[----:B------:R-:W-:Y:S01]  /*03c0*/  IMAD.MOV.U32 R0, RZ, RZ, -0x1 ;  /* 0xffffffffff007424 */ /* 0x000fe200078e00ff */
[----:B------:R-:W-:-:S07]  /*03d0*/  LEA R7, R5, R7, 0x18 ;  /* 0x0000000705077211 */ /* 0x000fce00078ec0ff */
.L_x_15:
[----:B0-----:R-:W-:Y:S01]  /*03e0*/  IMAD.U32 R6, RZ, RZ, UR42 ;  /* 0x0000002aff067e24 */ /* 0x001fe2000f8e00ff */
[----:B------:R-:W-:Y:S01]  /*03f0*/  STS [R13+0x4], R12 ;  /* 0x0000040c0d007388 */ /* 0x000fe20000000800 */
[----:B------:R-:W-:Y:S05]  /*0400*/  WARPSYNC.ALL ;  /* 0x0000000000007948 */ /* 0x000fea0003800000 */
[----:B------:R-:W-:Y:S01]  /*0410*/  STS [R13+0xc], R6 ;  /* 0x00000c060d007388 */ /* 0x000fe20000000800 */
[----:B------:R-:W-:Y:S06]  /*0420*/  BAR.SYNC.DEFER_BLOCKING 0x0 ;  /* 0x0000000000007b1d */ /* 0x000fec0000010000 */
[----:B------:R-:W1:Y:S02]  /*0430*/  LDS R15, [R13+0x4] ;  /* 0x000004000d0f7984 */ /* 0x000e640000000800 */
[----:B-1----:R-:W-:-:S06]  /*0440*/  IMAD.WIDE R14, R15, 0x4, R2 ;  /* 0x000000040f0e7825 */ /* 0x002fcc00078e0202 */
[----:B------:R-:W3:Y:S01]  /*0450*/  LDG.E R14, desc[UR36][R14.64] ;  /* 0x000000240e0e7981 */ /* 0x000ee2000c1e1900 */
[----:B------:R-:W-:Y:S01]  /*0460*/  BSSY.RECONVERGENT B0, `(.L_x_5) ;  /* 0x0000029000007945 */ /* 0x000fe20003800200 */
[----:B------:R-:W-:Y:S01]  /*0470*/  IMAD R11, R9, 0x4, R7 ;  /* 0x00000004090b7824 */ /* 0x000fe200078e0207 */
[----:B---3--:R-:W-:-:S06]  /*0480*/  LEA R5, R14, UR39, 0x2 ;  /* 0x000000270e057c11 */ /* 0x008fcc000f8e10ff */
[----:B------:R-:W1:Y:S02]  /*0490*/  LDS R5, [R5] ;  /* 0x0000000005057984 */ /* 0x000e640000000800 */
[----:B-1----:R-:W-:-:S13]  /*04a0*/  ISETP.NE.AND P0, PT, R5, R6, PT ;  /* 0x000000060500720c */ /* 0x002fda0003f05270 */
[----:B------:R-:W-:Y:S05]  /*04b0*/  @P0 BRA `(.L_x_6) ;  /* 0x0000000000840947 */ /* 0x000fea0003800000 */
[----:B------:R-:W-:-:S13]  /*04c0*/  ISETP.NE.AND P0, PT, R19, 0x1, PT ;  /* 0x000000011300780c */ /* 0x000fda0003f05270 */
[----:B------:R-:W-:Y:S05]  /*04d0*/  @P0 BRA `(.L_x_7) ;  /* 0x0000000000440947 */ /* 0x000fea0003800000 */
[----:B------:R-:W-:Y:S01]  /*04e0*/  ISETP.NE.AND P1, PT, R18, 0x1, PT ;  /* 0x000000011200780c */ /* 0x000fe20003f25270 */
[----:B------:R-:W-:Y:S01]  /*04f0*/  IMAD.MOV.U32 R19, RZ, RZ, RZ ;  /* 0x000000ffff137224 */ /* 0x000fe200078e00ff */
[----:B------:R-:W-:Y:S01]  /*0500*/  PLOP3.LUT P0, PT, PT, PT, PT, 0x80, 0x8 ;  /* 0x000000000008781c */ /* 0x000fe20003f0f070 */
[----:B------:R-:W-:-:S10]  /*0510*/  IMAD.MOV.U32 R22, RZ, RZ, R4 ;  /* 0x000000ffff167224 */ /* 0x000fd400078e0004 */
[----:B------:R-:W-:Y:S05]  /*0520*/  @P1 BRA `(.L_x_8) ;  /* 0x0000000000701947 */ /* 0x000fea0003800000 */
[----:B------:R-:W1:Y:S01]  /*0530*/  S2R R12, SR_LANEID ;  /* 0x00000000000c7919 */ /* 0x000e620000000000 */
[----:B------:R-:W-:Y:S01]  /*0540*/  VOTEU.ANY UR4, UPT, PT ;  /* 0x0000000000047886 */ /* 0x000fe200038e0100 */
[----:B------:R-:W-:Y:S01]  /*0550*/  CREDUX.MIN.S32 UR5, R16 ;  /* 0x00000000100572cc */ /* 0x000fe20000008200 */
[----:B------:R-:W-:Y:S01]  /*0560*/  UFLO.U32 UR4, UR4 ;  /* 0x00000004000472bd */ /* 0x000fe200080e0000 */
[----:B------:R-:W3:Y:S01]  /*0570*/  S2R R5, SR_CgaCtaId ;  /* 0x0000000000057919 */ /* 0x000ee20000008800 */
[----:B------:R-:W-:Y:S02]  /*0580*/  VIADD R10, R10, 0xc ;  /* 0x0000000c0a0a7836 */ /* 0x000fe40000000000 */
[----:B------:R-:W-:Y:S02]  /*0590*/  IMAD.MOV.U32 R22, RZ, RZ, R4 ;  /* 0x000000ffff167224 */ /* 0x000fe400078e0004 */
[----:B-1----:R-:W-:Y:S02]  /*05a0*/  ISETP.EQ.U32.AND P1, PT, R12, UR4, PT ;  /* 0x000000040c007c0c */ /* 0x002fe4000bf22070 */
[----:B---3--:R-:W-:-:S04]  /*05b0*/  LEA R10, R5, R10, 0x18 ;  /* 0x0000000a050a7211 */ /* 0x008fc800078ec0ff */
[----:B------:R-:W-:-:S07]  /*05c0*/  IMAD.U32 R5, RZ, RZ, UR5 ;  /* 0x00000005ff057e24 */ /* 0x000fce000f8e00ff */
[----:B------:R3:W-:Y:S01]  /*05d0*/  @P1 ATOMS.MIN.S32 RZ, [R10], R5 ;  /* 0x000000050aff138c */ /* 0x0007e20000800200 */
[----:B------:R-:W-:Y:S05]  /*05e0*/  BRA `(.L_x_8) ;  /* 0x0000000000407947 */ /* 0x000fea0003800000 */
.L_x_7:
[----:B0-2---:R-:W0:Y:S01]  /*05f0*/  S2R R13, SR_CgaCtaId ;  /* 0x00000000000d7919 */ /* 0x005e220000008800 */
[----:B------:R-:W-:Y:S01]  /*0600*/  MOV R10, 0x400 ;  /* 0x00000400000a7802 */ /* 0x000fe20000000f00 */
[----:B------:R-:W-:Y:S01]  /*0610*/  IMAD.MOV.U32 R5, RZ, RZ, 0x1 ;  /* 0x00000001ff057424 */ /* 0x000fe200078e00ff */
[----:B------:R-:W-:Y:S01]  /*0620*/  ISETP.NE.AND P1, PT, R9, RZ, PT ;  /* 0x000000ff0900720c */ /* 0x000fe20003f25270 */
[----:B------:R-:W-:Y:S01]  /*0630*/  IMAD.MOV.U32 R19, RZ, RZ, 0x1 ;  /* 0x00000001ff137424 */ /* 0x000fe200078e00ff */
[----:B------:R-:W-:Y:S01]  /*0640*/  PLOP3.LUT P0, PT, PT, PT, PT, 0x80, 0x8 ;  /* 0x000000000008781c */ /* 0x000fe20003f0f070 */
[----:B------:R-:W-:Y:S01]  /*0650*/  IMAD.MOV.U32 R22, RZ, RZ, RZ ;  /* 0x000000ffff167224 */ /* 0x000fe200078e00ff */
[----:B0-----:R-:W-:-:S05]  /*0660*/  LEA R10, R13, R10, 0x18 ;  /* 0x0000000a0d0a7211 */ /* 0x001fca00078ec0ff */
[----:B------:R0:W-:Y:S04]  /*0670*/  STS [R10], R5 ;  /* 0x000000050a007388 */ /* 0x0001e80000000800 */
[----:B------:R-:W-:Y:S05]  /*0680*/  @!P1 BRA `(.L_x_8) ;  /* 0x0000000000189947 */ /* 0x000fea0003800000 */
[----:B0-----:R-:W0:Y:S01]  /*0690*/  LDS R5, [R11+-0x4] ;  /* 0xfffffc000b057984 */ /* 0x001e220000000800 */
[----:B------:R-:W-:-:S03]  /*06a0*/  IMAD.MOV.U32 R22, RZ, RZ, R4 ;  /* 0x000000ffff167224 */ /* 0x000fc600078e0004 */
[----:B0-----:R1:W-:Y:S01]  /*06b0*/  STS [R10+0x10], R5 ;  /* 0x000010050a007388 */ /* 0x0013e20000000800 */
[----:B------:R-:W-:Y:S05]  /*06c0*/  BRA `(.L_x_8) ;  /* 0x0000000000087947 */ /* 0x000fea0003800000 */
.L_x_6:
[----:B------:R-:W-:Y:S01]  /*06d0*/  ISETP.NE.AND P0, PT, R5, R16, PT ;  /* 0x000000100500720c */ /* 0x000fe20003f05270 */
[----:B------:R-:W-:-:S12]  /*06e0*/  IMAD.MOV.U32 R22, RZ, RZ, R4 ;  /* 0x000000ffff167224 */ /* 0x000fd800078e0004 */
.L_x_8:
[----:B------:R-:W-:Y:S05]  /*06f0*/  BSYNC.RECONVERGENT B0 ;  /* 0x0000000000007941 */ /* 0x000fea0003800200 */
.L_x_5:
[----:B0-2---:R-:W0:Y:S01]  /*0700*/  S2R R13, SR_CgaCtaId ;  /* 0x00000000000d7919 */ /* 0x005e220000008800 */
[----:B------:R-:W-:Y:S01]  /*0710*/  UMOV UR4, 0x400 ;  /* 0x0000040000047882 */ /* 0x000fe20000000000 */
[----:B------:R-:W-:Y:S01]  /*0720*/  BSSY.RECONVERGENT B0, `(.L_x_9) ;  /* 0x0000020000007945 */ /* 0x000fe20003800200 */
[----:B-1-3--:R-:W-:Y:S01]  /*0730*/  IMAD.U32 R10, RZ, RZ, UR4 ;  /* 0x00000004ff0a7e24 */ /* 0x00afe2000f8e00ff */
[----:B------:R-:W-:Y:S06]  /*0740*/  BAR.SYNC.DEFER_BLOCKING 0x0 ;  /* 0x0000000000007b1d */ /* 0x000fec0000010000 */
[----:B------:R-:W-:Y:S01]  /*0750*/  BSSY.RELIABLE B1, `(.L_x_10) ;  /* 0x000000f000017945 */ /* 0x000fe20003800100 */
[----:B0-----:R-:W-:-:S05]  /*0760*/  LEA R13, R13, R10, 0x18 ;  /* 0x0000000a0d0d7211 */ /* 0x001fca00078ec0ff */
[----:B------:R-:W0:Y:S02]  /*0770*/  LDS R5, [R13+0xc] ;  /* 0x00000c000d057984 */ /* 0x000e240000000800 */
[----:B0-----:R-:W-:-:S13]  /*0780*/  ISETP.NE.AND P1, PT, R5, R16, PT ;  /* 0x000000100500720c */ /* 0x001fda0003f25270 */
[----:B------:R-:W-:Y:S05]  /*0790*/  @P1 BRA `(.L_x_11) ;  /* 0x0000000000201947 */ /* 0x000fea0003800000 */
[----:B------:R-:W0:Y:S02]  /*07a0*/  LDS R5, [R13+0x4] ;  /* 0x000004000d057984 */ /* 0x000e240000000800 */
[----:B0-----:R-:W-:-:S06]  /*07b0*/  IMAD.WIDE R4, R5, 0x4, R2 ;  /* 0x0000000405047825 */ /* 0x001fcc00078e0202 */
[----:B------:R-:W2:Y:S02]  /*07c0*/  LDG.E R4, desc[UR36][R4.64] ;  /* 0x0000002404047981 */ /* 0x000ea4000c1e1900 */
[----:B--2---:R-:W-:-:S05]  /*07d0*/  LEA R15, R4, UR39, 0x2 ;  /* 0x00000027040f7c11 */ /* 0x004fca000f8e10ff */
[----:B------:R0:W-:Y:S04]  /*07e0*/  STS [R15], R16 ;  /* 0x000000100f007388 */ /* 0x0001e80000000800 */
[----:B------:R0:W-:Y:S04]  /*07f0*/  STS [R13+0xc], R6 ;  /* 0x00000c060d007388 */ /* 0x0001e80000000800 */
[----:B------:R0:W-:Y:S01]  /*0800*/  STS [R17], R22 ;  /* 0x0000001611007388 */ /* 0x0001e20000000800 */
[----:B------:R-:W-:Y:S05]  /*0810*/  BRA `(.L_x_12) ;  /* 0x0000000000087947 */ /* 0x000fea0003800000 */
.L_x_11:
[----:B------:R-:W-:Y:S05]  /*0820*/  @P0 BREAK.RELIABLE B1 ;  /* 0x0000000000010942 */ /* 0x000fea0003800100 */
[----:B------:R-:W-:Y:S05]  /*0830*/  @P0 BRA `(.L_x_13) ;  /* 0x0000000000380947 */ /* 0x000fea0003800000 */
.L_x_12:
[----:B------:R-:W-:Y:S05]  /*0840*/  BSYNC.RELIABLE B1 ;  /* 0x0000000000017941 */ /* 0x000fea0003800100 */
.L_x_10:
[----:B------:R-:W-:-:S13]  /*0850*/  ISETP.NE.AND P0, PT, R8, 0x1, PT ;  /* 0x000000010800780c */ /* 0x000fda0003f05270 */
[----:B------:R-:W-:Y:S01]  /*0860*/  @!P0 IMAD.MOV.U32 R12, RZ, RZ, 0x1 ;  /* 0x00000001ff0c8424 */ /* 0x000fe200078e00ff */
[----:B------:R-:W-:Y:S01]  /*0870*/  @!P0 STS [R13+0x10], R16 ;  /* 0x000010100d008388 */ /* 0x000fe20000000800 */
[----:B------:R-:W-:Y:S02]  /*0880*/  @!P0 IMAD.MOV.U32 R8, RZ, RZ, 0x1 ;  /* 0x00000001ff088424 */ /* 0x000fe400078e00ff */
[----:B------:R-:W-:Y:S01]  /*0890*/  @P0 IMAD.MOV.U32 R18, RZ, RZ, RZ ;  /* 0x000000ffff120224 */ /* 0x000fe200078e00ff */
[----:B------:R-:W-:Y:S01]  /*08a0*/  @!P0 STS [R13], R12 ;  /* 0x0000000c0d008388 */ /* 0x000fe20000000800 */
[----:B------:R-:W-:Y:S02]  /*08b0*/  @P0 IMAD.MOV.U32 R0, RZ, RZ, R9 ;  /* 0x000000ffff000224 */ /* 0x000fe400078e0009 */
[----:B------:R-:W-:Y:S01]  /*08c0*/  @P0 IMAD.MOV.U32 R8, RZ, RZ, 0x1 ;  /* 0x00000001ff080424 */ /* 0x000fe200078e00ff */
[----:B------:R-:W-:Y:S04]  /*08d0*/  @P0 STS [R11], R16 ;  /* 0x000000100b000388 */ /* 0x000fe80000000800 */
[----:B------:R-:W1:Y:S04]  /*08e0*/  @P0 LDS R4, [R13+0x8] ;  /* 0x000008000d040984 */ /* 0x000e680000000800 */
[----:B------:R2:W3:Y:S01]  /*08f0*/  @P0 LDS R23, [R13+0x4] ;  /* 0x000004000d170984 */ /* 0x0004e20000000800 */
[----:B-1----:R-:W-:-:S05]  /*0900*/  @P0 VIADD R4, R4, 0x1 ;  /* 0x0000000104040836 */ /* 0x002fca0000000000 */
[----:B---3--:R2:W-:Y:S02]  /*0910*/  @P0 STS [R13+0x8], R4 ;  /* 0x000008040d000388 */ /* 0x0085e40000000800 */
.L_x_13:
[----:B------:R-:W-:Y:S05]  /*0920*/  BSYNC.RECONVERGENT B0 ;  /* 0x0000000000007941 */ /* 0x000fea0003800200 */
.L_x_9:
[----:B------:R-:W-:Y:S05]  /*0930*/  WARPSYNC.ALL ;  /* 0x0000000000007948 */ /* 0x000fea0003800000 */
[----:B------:R-:W-:Y:S06]  /*0940*/  BAR.SYNC.DEFER_BLOCKING 0x0 ;  /* 0x0000000000007b1d */ /* 0x000fec0000010000 */
[----:B--2---:R-:W1:Y:S02]  /*0950*/  LDS R4, [R13] ;  /* 0x000000000d047984 */ /* 0x004e640000000800 */
[----:B-1----:R-:W-:-:S13]  /*0960*/  ISETP.NE.AND P0, PT, R4, 0x1, PT ;  /* 0x000000010400780c */ /* 0x002fda0003f05270 */
[----:B------:R-:W-:Y:S05]  /*0970*/  @!P0 BRA `(.L_x_14) ;  /* 0x0000000000188947 */ /* 0x000fea0003800000 */
[----:B------:R-:W1:Y:S01]  /*0980*/  LDS R12, [R13+0x8] ;  /* 0x000008000d0c7984 */ /* 0x000e620000000800 */
[----:B------:R-:W-:Y:S01]  /*0990*/  IMAD.MOV.U32 R4, RZ, RZ, R22 ;  /* 0x000000ffff047224 */ /* 0x000fe200078e0016 */
[----:B-1----:R-:W-:-:S04]  /*09a0*/  ISETP.GE.U32.AND P0, PT, R12, UR40, PT ;  /* 0x000000280c007c0c */ /* 0x002fc8000bf06070 */
[C---:B------:R-:W-:Y:S01]  /*09b0*/  ISETP.GE.OR P0, PT, R9.reuse, R6, P0 ;  /* 0x000000060900720c */ /* 0x040fe20000706670 */
[----:B------:R-:W-:-:S12]  /*09c0*/  VIADD R9, R9, 0x1 ;  /* 0x0000000109097836 */ /* 0x000fd80000000000 */
[----:B------:R-:W-:Y:S05]  /*09d0*/  @!P0 BRA `(.L_x_15) ;  /* 0xfffffff800808947 */ /* 0x000fea000383ffff */
.L_x_14:
[----:B------:R-:W-:-:S13]  /*09e0*/  ISETP.NE.AND P1, PT, R8, RZ, PT ;  /* 0x000000ff0800720c */ /* 0x000fda0003f25270 */
.L_x_4:
[----:B------:R-:W-:Y:S01]  /*09f0*/  ISETP.GE.AND P0, PT, R6, 0x2, PT ;  /* 0x000000020600780c */ /* 0x000fe20003f06270 */
[----:B------:R-:W-:Y:S05]  /*0a00*/  WARPSYNC.ALL ;  /* 0x0000000000007948 */ /* 0x000fea0003800000 */
[----:B------:R-:W-:Y:S01]  /*0a10*/  BAR.SYNC.DEFER_BLOCKING 0x0 ;  /* 0x0000000000007b1d */ /* 0x000fe20000010000 */
[----:B------:R-:W-:-:S05]  /*0a20*/  IMAD.MOV.U32 R2, RZ, RZ, R18 ;  /* 0x000000ffff027224 */ /* 0x000fca00078e0012 */
[----:B------:R-:W-:Y:S04]  /*0a30*/  BSSY.RECONVERGENT B0, `(.L_x_16) ;  /* 0x0000030000007945 */ /* 0x000fe80003800200 */
[----:B------:R-:W-:Y:S05]  /*0a40*/  @!P0 BRA `(.L_x_17) ;  /* 0x0000000000b88947 */ /* 0x000fea0003800000 */
[----:B-1----:R-:W-:-:S07]  /*0a50*/  IMAD.MOV.U32 R3, RZ, RZ, 0x1 ;  /* 0x00000001ff037424 */ /* 0x002fce00078e00ff */
.L_x_20:
[----:B------:R-:W-:Y:S01]  /*0a60*/  ISETP.GE.AND P0, PT, R0, R3, PT ;  /* 0x000000030000720c */ /* 0x000fe20003f06270 */
[----:B------:R-:W-:-:S12]  /*0a70*/  BSSY.RECONVERGENT B1, `(.L_x_18) ;  /* 0x0000027000017945 */ /* 0x000fd80003800200 */
[----:B-1----:R-:W-:Y:S05]  /*0a80*/  @!P0 BRA `(.L_x_19) ;  /* 0x0000000000948947 */ /* 0x002fea0003800000 */
[----:B------:R-:W-:Y:S01]  /*0a90*/  IMAD.SHL.U32 R11, R3, 0x2, RZ ;  /* 0x00000002030b7824 */ /* 0x000fe200078e00ff */
[----:B------:R-:W-:Y:S02]  /*0aa0*/  IABS R10, R0 ;  /* 0x00000000000a7213 */ /* 0x000fe40000000000 */
[----:B------:R-:W-:Y:S02]  /*0ab0*/  ISETP.GE.AND P3, PT, R0, RZ, PT ;  /* 0x000000ff0000720c */ /* 0x000fe40003f66270 */
[-C--:B------:R-:W-:Y:S02]  /*0ac0*/  IABS R8, R11.reuse ;  /* 0x0000000b00087213 */ /* 0x080fe40000000000 */
[----:B------:R-:W-:Y:S02]  /*0ad0*/  IABS R9, R11 ;  /* 0x0000000b00097213 */ /* 0x000fe40000000000 */
[----:B0-----:R-:W0:Y:S08]  /*0ae0*/  I2F.RP R6, R8 ;  /* 0x0000000800067306 */ /* 0x001e300000209400 */
[----:B0-----:R-:W0:Y:S02]  /*0af0*/  MUFU.RCP R6, R6 ;  /* 0x0000000600067308 */ /* 0x001e240000001000 */
[----:B0-----:R-:W-:-:S02]  /*0b00*/  VIADD R4, R6, 0xffffffe ;  /* 0x0ffffffe06047836 */ /* 0x001fc40000000000 */
[----:B------:R-:W-:-:S04]  /*0b10*/  IMAD.MOV R6, RZ, RZ, -R9 ;  /* 0x000000ffff067224 */ /* 0x000fc800078e0a09 */
[----:B------:R0:W1:Y:S02]  /*0b20*/  F2I.FTZ.U32.TRUNC.NTZ R5, R4 ;  /* 0x0000000400057305 */ /* 0x000064000021f000 */
[----:B0-----:R-:W-:Y:S02]  /*0b30*/  IMAD.MOV.U32 R4, RZ, RZ, RZ ;  /* 0x000000ffff047224 */ /* 0x001fe400078e00ff */
[----:B-1----:R-:W-:-:S04]  /*0b40*/  IMAD.MOV R7, RZ, RZ, -R5 ;  /* 0x000000ffff077224 */ /* 0x002fc800078e0a05 */
[----:B------:R-:W-:-:S04]  /*0b50*/  IMAD R7, R7, R8, RZ ;  /* 0x0000000807077224 */ /* 0x000fc800078e02ff */
[----:B------:R-:W-:-:S06]  /*0b60*/  IMAD.HI.U32 R5, R5, R7, R4 ;  /* 0x0000000705057227 */ /* 0x000fcc00078e0004 */
[----:B------:R-:W-:-:S04]  /*0b70*/  IMAD.HI.U32 R5, R5, R10, RZ ;  /* 0x0000000a05057227 */ /* 0x000fc800078e00ff */
[----:B------:R-:W-:-:S05]  /*0b80*/  IMAD R5, R5, R6, R10 ;  /* 0x0000000605057224 */ /* 0x000fca00078e020a */
[----:B------:R-:W-:-:S13]  /*0b90*/  ISETP.GT.U32.AND P0, PT, R8, R5, PT ;  /* 0x000000050800720c */ /* 0x000fda0003f04070 */
[----:B------:R-:W-:Y:S01]  /*0ba0*/  @!P0 IMAD.IADD R5, R5, 0x1, -R8 ;  /* 0x0000000105058824 */ /* 0x000fe200078e0a08 */
[----:B------:R-:W-:-:S04]  /*0bb0*/  ISETP.NE.AND P0, PT, R11, RZ, PT ;  /* 0x000000ff0b00720c */ /* 0x000fc80003f05270 */
[----:B------:R-:W-:-:S13]  /*0bc0*/  ISETP.GT.U32.AND P2, PT, R8, R5, PT ;  /* 0x000000050800720c */ /* 0x000fda0003f44070 */
[----:B------:R-:W-:-:S04]  /*0bd0*/  @!P2 IMAD.IADD R5, R5, 0x1, -R8 ;  /* 0x000000010505a824 */ /* 0x000fc800078e0a08 */
[----:B------:R-:W-:Y:S01]  /*0be0*/  @!P3 IMAD.MOV R5, RZ, RZ, -R5 ;  /* 0x000000ffff05b224 */ /* 0x000fe200078e0a05 */
[----:B------:R-:W-:-:S04]  /*0bf0*/  @!P0 LOP3.LUT R5, RZ, R11, RZ, 0x33, !PT ;  /* 0x0000000bff058212 */ /* 0x000fc800078e33ff */
[----:B------:R-:W-:-:S13]  /*0c00*/  ISETP.LT.OR P0, PT, R5, R3, !P1 ;  /* 0x000000030500720c */ /* 0x000fda0004f01670 */
[----:B------:R-:W-:Y:S05]  /*0c10*/  @P0 BRA `(.L_x_19) ;  /* 0x0000000000300947 */ /* 0x000fea0003800000 */
[----:B------:R-:W0:Y:S01]  /*0c20*/  S2UR UR5, SR_CgaCtaId ;  /* 0x00000000000579c3 */ /* 0x000e220000008800 */
[----:B------:R-:W-:Y:S01]  /*0c30*/  UMOV UR4, 0x400 ;  /* 0x0000040000047882 */ /* 0x000fe20000000000 */
[----:B------:R-:W-:Y:S01]  /*0c40*/  IADD3 R4, PT, PT, -R5, R0, R3 ;  /* 0x0000000005047210 */ /* 0x000fe20007ffe103 */
[----:B------:R-:W-:Y:S01]  /*0c50*/  UIADD3 UR4, UPT, UPT, UR4, 0x14, URZ ;  /* 0x0000001404047890 */ /* 0x000fe2000fffe0ff */
[----:B------:R-:W-:Y:S03]  /*0c60*/  LDS R6, [R17] ;  /* 0x0000000011067984 */ /* 0x000fe60000000800 */
[----:B0-----:R-:W-:-:S06]  /*0c70*/  ULEA UR4, UR5, UR4, 0x18 ;  /* 0x0000000405047291 */ /* 0x001fcc000f8ec0ff */
[----:B------:R-:W-:-:S06]  /*0c80*/  LEA R4, R4, UR4, 0x2 ;  /* 0x0000000404047c11 */ /* 0x000fcc000f8e10ff */
[----:B------:R-:W0:Y:S02]  /*0c90*/  LDS R4, [R4+-0x4] ;  /* 0xfffffc0004047984 */ /* 0x000e240000000800 */
[----:B0-----:R-:W-:-:S06]  /*0ca0*/  LEA R5, R4, UR38, 0x2 ;  /* 0x0000002604057c11 */ /* 0x001fcc000f8e10ff */
[----:B------:R-:W0:Y:S02]  /*0cb0*/  LDS R5, [R5] ;  /* 0x0000000005057984 */ /* 0x000e240000000800 */
[----:B0-----:R-:W-:-:S13]  /*0cc0*/  ISETP.GT.AND P0, PT, R5, R6, PT ;  /* 0x000000060500720c */ /* 0x001fda0003f04270 */
[----:B------:R1:W-:Y:S02]  /*0cd0*/  @P0 STS [R17], R5 ;  /* 0x0000000511000388 */ /* 0x0003e40000000800 */
.L_x_19:
[----:B------:R-:W-:Y:S05]  /*0ce0*/  BSYNC.RECONVERGENT B1 ;  /* 0x0000000000017941 */ /* 0x000fea0003800200 */
.L_x_18:
[----:B------:R-:W-:Y:S01]  /*0cf0*/  IMAD.SHL.U32 R3, R3, 0x2, RZ ;  /* 0x0000000203037824 */ /* 0x000fe200078e00ff */
[----:B------:R-:W-:Y:S04]  /*0d00*/  BAR.SYNC.DEFER_BLOCKING 0x0 ;  /* 0x0000000000007b1d */ /* 0x000fe80000010000 */
[----:B------:R-:W-:-:S13]  /*0d10*/  ISETP.GE.AND P0, PT, R3, UR41, PT ;  /* 0x0000002903007c0c */ /* 0x000fda000bf06270 */
[----:B------:R-:W-:Y:S05]  /*0d20*/  @!P0 BRA `(.L_x_20) ;  /* 0xfffffffc004c8947 */ /* 0x000fea000383ffff */
.L_x_17:
[----:B------:R-:W-:Y:S05]  /*0d30*/  BSYNC.RECONVERGENT B0 ;  /* 0x0000000000007941 */ /* 0x000fea0003800200 */
.L_x_16:
[----:B-1----:R-:W1:Y:S01]  /*0d40*/  @P1 LDC.64 R4, c[0x0][0x388] ;  /* 0x0000e200ff041b82 */ /* 0x002e620000000a00 */
[----:B------:R-:W-:-:S07]  /*0d50*/  ISETP.EQ.AND P0, PT, R19, RZ, PT ;  /* 0x000000ff1300720c */ /* 0x000fce0003f02270 */
[----:B0-----:R-:W0:Y:S01]  /*0d60*/  @P1 LDC.64 R6, c[0x0][0x398] ;  /* 0x0000e600ff061b82 */ /* 0x001e220000000a00 */
[----:B-1----:R-:W-:-:S06]  /*0d70*/  @P1 IMAD.WIDE R4, R23, 0x4, R4 ;  /* 0x0000000417041825 */ /* 0x002fcc00078e0204 */
[----:B------:R-:W3:Y:S01]  /*0d80*/  @P1 LDG.E R4, desc[UR36][R4.64] ;  /* 0x0000002404041981 */ /* 0x000ee2000c1e1900 */
[----:B------:R-:W-:Y:S01]  /*0d90*/  @!P0 MOV R0, 0x400 ;  /* 0x0000040000008802 */ /* 0x000fe20000000f00 */
[----:B0-----:R-:W-:Y:S01]  /*0da0*/  @P1 IMAD.WIDE R6, R23, 0x4, R6 ;  /* 0x0000000417061825 */ /* 0x001fe200078e0206 */
[----:B------:R-:W-:Y:S01]  /*0db0*/  BSSY.RECONVERGENT B0, `(.L_x_21) ;  /* 0x000001c000007945 */ /* 0x000fe20003800200 */
[----:B------:R-:W0:Y:S02]  /*0dc0*/  @!P0 S2R R3, SR_CgaCtaId ;  /* 0x0000000000038919 */ /* 0x000e240000008800 */
[----:B0-----:R-:W-:Y:S02]  /*0dd0*/  @!P0 LEA R8, R3, R0, 0x18 ;  /* 0x0000000003088211 */ /* 0x001fe400078ec0ff */
[----:B------:R-:W-:Y:S04]  /*0de0*/  @P1 LDS R3, [R17] ;  /* 0x0000000011031984 */ /* 0x000fe80000000800 */
[----:B------:R-:W0:Y:S02]  /*0df0*/  @!P0 LDS R0, [R8+0x10] ;  /* 0x0000100008008984 */ /* 0x000e240000000800 */
[----:B0-----:R-:W-:-:S05]  /*0e00*/  @!P0 LEA R0, R0, UR38, 0x2 ;  /* 0x0000002600008c11 */ /* 0x001fca000f8e10ff */
[----:B------:R-:W-:Y:S01]  /*0e10*/  @!P0 LDS R22, [R0] ;  /* 0x0000000000168984 */ /* 0x000fe20000000800 */
[----:B---3--:R-:W-:-:S05]  /*0e20*/  @P1 IMAD.IADD R3, R4, 0x1, R3 ;  /* 0x0000000104031824 */ /* 0x008fca00078e0203 */
[----:B------:R-:W-:Y:S04]  /*0e30*/  @P1 STG.E desc[UR36][R6.64], R3 ;  /* 0x0000000306001986 */ /* 0x000fe8000c101924 */
[----:B------:R-:W-:Y:S01]  /*0e40*/  @P1 STS [R17], R3 ;  /* 0x0000000311001388 */ /* 0x000fe20000000800 */
[----:B------:R-:W-:Y:S06]  /*0e50*/  BAR.SYNC.DEFER_BLOCKING 0x0 ;  /* 0x0000000000007b1d */ /* 0x000fec0000010000 */
[----:B------:R-:W0:Y:S02]  /*0e60*/  @!P0 LDS R5, [R17] ;  /* 0x0000000011058984 */ /* 0x000e240000000800 */
[----:B0-----:R-:W-:-:S04]  /*0e70*/  @!P0 ISETP.GE.AND P1, PT, R22, R5, PT ;  /* 0x000000051600820c */ /* 0x001fc80003f26270 */
[----:B------:R-:W-:Y:S01]  /*0e80*/  @!P0 SEL R18, R2, 0x1, !P1 ;  /* 0x0000000102128807 */ /* 0x000fe20004800000 */
[----:B------:R-:W-:Y:S08]  /*0e90*/  @!P0 BRA `(.L_x_22) ;  /* 0x0000000000348947 */ /* 0x000ff00003800000 */
[----:B------:R-:W0:Y:S01]  /*0ea0*/  S2UR UR5, SR_CgaCtaId ;  /* 0x00000000000579c3 */ /* 0x000e220000008800 */
[----:B------:R-:W-:Y:S01]  /*0eb0*/  UMOV UR4, 0x400 ;  /* 0x0000040000047882 */ /* 0x000fe20000000000 */
[----:B------:R-:W-:Y:S01]  /*0ec0*/  LDS R5, [R17] ;  /* 0x0000000011057984 */ /* 0x000fe20000000800 */
[----:B------:R-:W-:Y:S01]  /*0ed0*/  IMAD.MOV.U32 R18, RZ, RZ, 0x1 ;  /* 0x00000001ff127424 */ /* 0x000fe200078e00ff */
[----:B0-----:R-:W-:-:S09]  /*0ee0*/  ULEA UR4, UR5, UR4, 0x18 ;  /* 0x0000000405047291 */ /* 0x001fd2000f8ec0ff */
[----:B------:R-:W0:Y:S02]  /*0ef0*/  LDS R3, [UR4+0x10] ;  /* 0x00001004ff037984 */ /* 0x000e240008000800 */
[----:B0-----:R-:W-:-:S06]  /*0f00*/  LEA R0, R3, UR38, 0x2 ;  /* 0x0000002603007c11 */ /* 0x001fcc000f8e10ff */
[----:B------:R-:W0:Y:S02]  /*0f10*/  LDS R0, [R0] ;  /* 0x0000000000007984 */ /* 0x000e240000000800 */
[----:B0-----:R-:W-:-:S04]  /*0f20*/  ISETP.GT.AND P0, PT, R0, R5, PT ;  /* 0x000000050000720c */ /* 0x001fc80003f04270 */
[----:B------:R-:W-:-:S09]  /*0f30*/  ISETP.NE.AND P2, PT, R3, R16, !P0 ;  /* 0x000000100300720c */ /* 0x000fd20004745270 */
[----:B------:R-:W-:-:S04]  /*0f40*/  @!P0 ISETP.NE.AND P1, PT, R0, R5, PT ;  /* 0x000000050000820c */ /* 0x000fc80003f25270 */
[----:B------:R-:W-:-:S05]  /*0f50*/  @P2 SEL R2, R2, 0x1, P1 ;  /* 0x0000000102022807 */ /* 0x000fca0000800000 */
[----:B------:R-:W-:-:S07]  /*0f60*/  @!P0 IMAD.MOV.U32 R18, RZ, RZ, R2 ;  /* 0x000000ffff128224 */ /* 0x000fce00078e0002 */
.L_x_22:
[----:B------:R-:W-:Y:S05]  /*0f70*/  BSYNC.RECONVERGENT B0 ;  /* 0x0000000000007941 */ /* 0x000fea0003800200 */
.L_x_21:
[----:B------:R-:W0:Y:S01]  /*0f80*/  S2UR UR5, SR_CgaCtaId ;  /* 0x00000000000579c3 */ /* 0x000e220000008800 */
[----:B------:R-:W-:Y:S02]  /*0f90*/  UMOV UR4, 0x400 ;  /* 0x0000040000047882 */ /* 0x000fe40000000000 */
[----:B0-----:R-:W-:-:S09]  /*0fa0*/  ULEA UR4, UR5, UR4, 0x18 ;  /* 0x0000000405047291 */ /* 0x001fd2000f8ec0ff */
[----:B------:R-:W0:Y:S02]  /*0fb0*/  LDS R12, [UR4+0x8] ;  /* 0x00000804ff0c7984 */ /* 0x000e240008000800 */
[----:B------:R-:W0:Y:S02]  /*0fc0*/  LDCU UR4, c[0x0][0x384] ;  /* 0x00007080ff0477ac */ /* 0x000e240008000800 */
[----:B0-----:R-:W-:-:S13]  /*0fd0*/  ISETP.GE.U32.AND P0, PT, R12, UR4, PT ;  /* 0x000000040c007c0c */ /* 0x001fda000bf06070 */
[----:B------:R-:W-:Y:S05]  /*0fe0*/  @!P0 BRA `(.L_x_23) ;  /* 0xfffffff0005c8947 */ /* 0x000fea000383ffff */
.L_x_0:
[----:B------:R-:W-:Y:S06]  /*0ff0*/  BAR.SYNC.DEFER_BLOCKING 0x0 ;  /* 0x0000000000007b1d */ /* 0x000fec0000010000 */
[----:B------:R-:W-:Y:S05]  /*1000*/  EXIT ;  /* 0x000000000000794d */ /* 0x000fea0003800000 */
.L_x_24:
[----:B------:R-:W-:-:S00]  /*1010*/  BRA `(.L_x_24) ;  /* 0xfffffffc00fc7947 */ /* 0x000fc0000383ffff */
[----:B------:R-:W-:-:S00]  /*1020*/  NOP ;  /* 0x0000000000007918 */ /* 0x000fc00000000000 */
        /* <DEDUP_REMOVED lines=13> */
.L_x_25:


//--------------------- .nv.global.init           --------------------------
	.section	.nv.global.init,"aw",@progbits
.nv.global.init:
	.type		$str,@object
	.size		$str,(.L_0 - $str)
$str:
        /*0000*/ 	.byte	0x2d, 0x2d, 0x2d, 0x2d, 0x2d, 0x2d, 0x2d, 0x2d, 0x2d, 0x2d, 0x2d, 0x2d, 0x2d, 0x2d, 0x2d, 0x2d
        /*0010*/ 	.byte	0x2d, 0x2d, 0x2d, 0x2d, 0x2d, 0x2d, 0x2d, 0x2d, 0x2d, 0x2d, 0x2d, 0x2d, 0x2d, 0x2d, 0x0a, 0x00
.L_0:


//--------------------- .nv.shared._Z14gpu_operationsiiPiS_S_ --------------------------
	.section	.nv.shared._Z14gpu_operationsiiPiS_S_,"aw",@nobits
	.sectionflags	@""
	.align	4
.nv.shared._Z14gpu_operationsiiPiS_S_:
	.zero		13332


//--------------------- .nv.shared.reserved.0     --------------------------
	.section	.nv.shared.reserved.0,"aw",@nobits
	.weak		__nv_reservedSMEM_offset_0_alias
	.size		__nv_reservedSMEM_offset_0_alias, 0, 64
	.other		__nv_reservedSMEM_offset_0_alias,@"STO_CUDA_RESERVED_SHARED STV_DEFAULT"
__nv_reservedSMEM_offset_0_alias:
	.zero		0
	.zero		64


//--------------------- .nv.constant0._Z14gpu_operationsiiPiS_S_ --------------------------
	.section	.nv.constant0._Z14gpu_operationsiiPiS_S_,"a",@progbits
	.sectionflags	@""
	.align	4
.nv.constant0._Z14gpu_operationsiiPiS_S_:
	.zero		928


//--------------------- SYMBOLS --------------------------

	.type		.nv.reservedSmem.offset0,@object
	.size		.nv.reservedSmem.offset0,0x4
	.type		.nv.reservedSmem.cap,@object
	.size		.nv.reservedSmem.cap,0x4
	.type		vprintf,@function
